//
// Generated by NVIDIA NVVM Compiler
//
// Compiler Build ID: CL-36424714
// Cuda compilation tools, release 13.0, V13.0.88
// Based on NVVM 20.0.0
//

.version 9.0
.target sm_100
.address_size 64

	// .globl	_Z6printkPi
.extern .func  (.param .b32 func_retval0) vprintf
(
	.param .b64 vprintf_param_0,
	.param .b64 vprintf_param_1
)
;
.global .align 1 .b8 $str[24] = {112, 114, 105, 110, 116, 107, 32, 40, 97, 102, 116, 101, 114, 32, 102, 117, 110, 41, 58, 32, 37, 100, 10};

.visible .entry _Z6printkPi(
	.param .u64 .ptr .align 1 _Z6printkPi_param_0
)
{
	.local .align 8 .b8 	__local_depot0[8];
	.reg .b64 	%SP;
	.reg .b64 	%SPL;
	.reg .b32 	%r<5>;
	.reg .b64 	%rd<7>;

	mov.u64 	%SPL, __local_depot0;
	cvta.local.u64 	%SP, %SPL;
	ld.param.u64 	%rd1, [_Z6printkPi_param_0];
	cvta.to.global.u64 	%rd2, %rd1;
	add.u64 	%rd3, %SP, 0;
	add.u64 	%rd4, %SPL, 0;
	ld.global.u32 	%r1, [%rd2];
	add.s32 	%r2, %r1, 1;
	st.global.u32 	[%rd2], %r2;
	st.local.u32 	[%rd4], %r2;
	mov.u64 	%rd5, $str;
	cvta.global.u64 	%rd6, %rd5;
	{ // callseq 0, 0
	.param .b64 param0;
	st.param.b64 	[param0], %rd6;
	.param .b64 param1;
	st.param.b64 	[param1], %rd3;
	.param .b32 retval0;
	call.uni (retval0), 
	vprintf, 
	(
	param0, 
	param1
	);
	ld.param.b32 	%r3, [retval0];
	} // callseq 0
	ret;

}


// ===== COMPILED SASS (sm_100) =====

	.target	sm_100

	.elftype	@"ET_EXEC"


//--------------------- .note.nv.tkinfo           --------------------------
	.section	.note.nv.tkinfo,"",@"SHT_NOTE"
	.sectionflags	@"SHF_NOTE_NV_TKINFO"
	.tkinfo
        /*0018*/ 	.word	0x00000002
        /*0030*/ 	.string	""
        /*0030*/ 	.string	"ptxas"
        /*0030*/ 	.string	"Cuda compilation tools, release 13.0, V13.0.88"
        /*0030*/ 	.string	"Build cuda_13.0.r13.0/compiler.36424714_0"
        /*0030*/ 	.string	"-arch sm_100 -m 64 "



//--------------------- .note.nv.cuinfo           --------------------------
	.section	.note.nv.cuinfo,"",@"SHT_NOTE"
	.sectionflags	@"SHF_NOTE_NV_CUINFO"
        /*0018*/ 	.short	0x0002
        /*001a*/ 	.short	0x0064
        /*001c*/ 	.short	0x0082
	.zero		2


//--------------------- .nv.info                  --------------------------
	.section	.nv.info,"",@"SHT_CUDA_INFO"
	.align	4


	//----- nvinfo : EIATTR_REGCOUNT
	.align		4
        /*0000*/ 	.byte	0x04, 0x2f
        /*0002*/ 	.short	(.L_2 - .L_1)
	.align		4
.L_1:
        /*0004*/ 	.word	index@(_Z6printkPi)
        /*0008*/ 	.word	0x00000018


	//----- nvinfo : EIATTR_FRAME_SIZE
	.align		4
.L_2:
        /*000c*/ 	.byte	0x04, 0x11
        /*000e*/ 	.short	(.L_4 - .L_3)
	.align		4
.L_3:
        /*0010*/ 	.word	index@(_Z6printkPi)
        /*0014*/ 	.word	0x00000008


	//----- nvinfo : EIATTR_MIN_STACK_SIZE
	.align		4
.L_4:
        /*0018*/ 	.byte	0x04, 0x12
        /*001a*/ 	.short	(.L_6 - .L_5)
	.align		4
.L_5:
        /*001c*/ 	.word	index@(_Z6printkPi)
        /*0020*/ 	.word	0x00000008
.L_6:


//--------------------- .nv.compat                --------------------------
	.section	.nv.compat,"",@"SHT_CUDA_COMPAT_INFO"
	.align	4
        /*0000*/ 	.byte	0x02, 0x09, 0x00, 0x00, 0x02, 0x02, 0x01, 0x00, 0x02, 0x05, 0x05, 0x00, 0x03, 0x07, 0x01, 0x01
        /*0010*/ 	.byte	0x02, 0x03, 0x00, 0x00, 0x02, 0x06, 0x01, 0x00, 0x04, 0x0b, 0x08, 0x00, 0x09, 0x00, 0x00, 0x00
        /*0020*/ 	.byte	0x00, 0x00, 0x00, 0x00


//--------------------- .nv.info._Z6printkPi      --------------------------
	.section	.nv.info._Z6printkPi,"",@"SHT_CUDA_INFO"
	.sectionflags	@""
	.align	4


	//----- nvinfo : EIATTR_CUDA_API_VERSION
	.align		4
        /*0000*/ 	.byte	0x04, 0x37
        /*0002*/ 	.short	(.L_8 - .L_7)
.L_7:
        /*0004*/ 	.word	0x00000082


	//----- nvinfo : EIATTR_KPARAM_INFO
	.align		4
.L_8:
        /*0008*/ 	.byte	0x04, 0x17
        /*000a*/ 	.short	(.L_10 - .L_9)
.L_9:
        /*000c*/ 	.word	0x00000000
        /*0010*/ 	.short	0x0000
        /*0012*/ 	.short	0x0000
        /*0014*/ 	.byte	0x00, 0xf5, 0x21, 0x00


	//----- nvinfo : EIATTR_SPARSE_MMA_MASK
	.align		4
.L_10:
        /*0018*/ 	.byte	0x03, 0x50
        /*001a*/ 	.short	0x0000


	//----- nvinfo : EIATTR_MAXREG_COUNT
	.align		4
        /*001c*/ 	.byte	0x03, 0x1b
        /*001e*/ 	.short	0x00ff


	//----- nvinfo : EIATTR_EXTERNS
	.align		4
        /*0020*/ 	.byte	0x04, 0x0f
        /*0022*/ 	.short	(.L_12 - .L_11)


	//   ....[0]....
	.align		4
.L_11:
        /*0024*/ 	.word	index@(vprintf)


	//----- nvinfo : EIATTR_MERCURY_ISA_VERSION
	.align		4
.L_12:
        /*0028*/ 	.byte	0x03, 0x5f
        /*002a*/ 	.short	0x0101


	//----- nvinfo : EIATTR_VRC_CTA_INIT_COUNT
	.align		4
        /*002c*/ 	.byte	0x02, 0x4a
	.zero		1
	.zero		1


	//----- nvinfo : EIATTR_SYSCALL_OFFSETS
	.align		4
        /*0030*/ 	.byte	0x04, 0x46
        /*0032*/ 	.short	(.L_14 - .L_13)


	//   ....[0]....
.L_13:
        /*0034*/ 	.word	0x00000120


	//----- nvinfo : EIATTR_EXIT_INSTR_OFFSETS
	.align		4
.L_14:
        /*0038*/ 	.byte	0x04, 0x1c
        /*003a*/ 	.short	(.L_16 - .L_15)


	//   ....[0]....
.L_15:
        /*003c*/ 	.word	0x00000130


	//----- nvinfo : EIATTR_CBANK_PARAM_SIZE
	.align		4
.L_16:
        /*0040*/ 	.byte	0x03, 0x19
        /*0042*/ 	.short	0x0008


	//----- nvinfo : EIATTR_PARAM_CBANK
	.align		4
        /*0044*/ 	.byte	0x04, 0x0a
        /*0046*/ 	.short	(.L_18 - .L_17)
	.align		4
.L_17:
        /*0048*/ 	.word	index@(.nv.constant0._Z6printkPi)
        /*004c*/ 	.short	0x0380
        /*004e*/ 	.short	0x0008


	//----- nvinfo : EIATTR_SW_WAR
	.align		4
.L_18:
        /*0050*/ 	.byte	0x04, 0x36
        /*0052*/ 	.short	(.L_20 - .L_19)
.L_19:
        /*0054*/ 	.word	0x00000008
.L_20:


//--------------------- .nv.callgraph             --------------------------
	.section	.nv.callgraph,"",@"SHT_CUDA_CALLGRAPH"
	.align	4
	.sectionentsize	8
	.align		4
        /*0000*/ 	.word	0x00000000
	.align		4
        /*0004*/ 	.word	0xffffffff
	.align		4
        /*0008*/ 	.word	index@(_Z6printkPi)
	.align		4
        /*000c*/ 	.word	index@(vprintf)
	.align		4
        /*0010*/ 	.word	0x00000000
	.align		4
        /*0014*/ 	.word	0xfffffffe
	.align		4
        /*0018*/ 	.word	0x00000000
	.align		4
        /*001c*/ 	.word	0xfffffffd
	.align		4
        /*0020*/ 	.word	0x00000000
	.align		4
        /*0024*/ 	.word	0xfffffffc


//--------------------- .nv.constant4             --------------------------
	.section	.nv.constant4,"a",@progbits
	.align	8
	.align		8
.nv.constant4:
        /*0000*/ 	.dword	vprintf
	.align		8
        /*0008*/ 	.dword	$str


//--------------------- .text._Z6printkPi         --------------------------
	.section	.text._Z6printkPi,"ax",@progbits
	.align	128
        .global         _Z6printkPi
        .type           _Z6printkPi,@function
        .size           _Z6printkPi,(.L_x_2 - _Z6printkPi)
        .other          _Z6printkPi,@"STO_CUDA_ENTRY STV_DEFAULT"
_Z6printkPi:
.text._Z6printkPi:
[----:B------:R-:W0:Y:S08]  /*0000*/  LDC R1, c[0x0][0x37c] ;  /* 0x0000df00ff017b82 */ /* 0x000e300000000800 */
[----:B------:R-:W1:Y:S01]  /*0010*/  LDC.64 R2, c[0x0][0x380] ;  /* 0x0000e000ff027b82 */ /* 0x000e620000000a00 */
[----:B------:R-:W1:Y:S01]  /*0020*/  LDCU.64 UR4, c[0x0][0x358] ;  /* 0x00006b00ff0477ac */ /* 0x000e620008000a00 */
[----:B0-----:R-:W-:Y:S01]  /*0030*/  VIADD R1, R1, 0xfffffff8 ;  /* 0xfffffff801017836 */ /* 0x001fe20000000000 */
[----:B------:R-:W0:Y:S01]  /*0040*/  LDCU UR6, c[0x0][0x2f8] ;  /* 0x00005f00ff0677ac */ /* 0x000e220008000800 */
[----:B------:R-:W2:Y:S01]  /*0050*/  LDCU.64 UR8, c[0x4][0x8] ;  /* 0x01000100ff0877ac */ /* 0x000ea20008000a00 */
[----:B-1----:R-:W3:Y:S01]  /*0060*/  LDG.E R0, desc[UR4][R2.64] ;  /* 0x0000000402007981 */ /* 0x002ee2000c1e1900 */
[----:B------:R-:W-:-:S02]  /*0070*/  MOV R8, 0x0 ;  /* 0x0000000000087802 */ /* 0x000fc40000000f00 */
[----:B0-----:R-:W-:Y:S01]  /*0080*/  IADD3 R6, P0, PT, R1, UR6, RZ ;  /* 0x0000000601067c10 */ /* 0x001fe2000ff1e0ff */
[----:B--2---:R-:W-:Y:S01]  /*0090*/  IMAD.U32 R5, RZ, RZ, UR9 ;  /* 0x00000009ff057e24 */ /* 0x004fe2000f8e00ff */
[----:B------:R-:W-:Y:S02]  /*00a0*/  MOV R4, UR8 ;  /* 0x0000000800047c02 */ /* 0x000fe40008000f00 */
[----:B------:R-:W0:Y:S01]  /*00b0*/  LDC.64 R8, c[0x4][R8] ;  /* 0x0100000008087b82 */ /* 0x000e220000000a00 */
[----:B---3--:R-:W-:-:S05]  /*00c0*/  VIADD R0, R0, 0x1 ;  /* 0x0000000100007836 */ /* 0x008fca0000000000 */
[----:B------:R1:W-:Y:S04]  /*00d0*/  STL [R1], R0 ;  /* 0x0000000001007387 */ /* 0x0003e80000100800 */
[----:B------:R1:W-:Y:S01]  /*00e0*/  STG.E desc[UR4][R2.64], R0 ;  /* 0x0000000002007986 */ /* 0x0003e2000c101904 */
[----:B------:R-:W2:Y:S02]  /*00f0*/  LDCU UR4, c[0x0][0x2fc] ;  /* 0x00005f80ff0477ac */ /* 0x000ea40008000800 */
[----:B012---:R-:W-:-:S07]  /*0100*/  IADD3.X R7, PT, PT, RZ, UR4, RZ, P0, !PT ;  /* 0x00000004ff077c10 */ /* 0x007fce00087fe4ff */
[----:B------:R-:W-:-:S07]  /*0110*/  LEPC R20, `(.L_x_0) ;  /* 0x000000001014794e */ /* 0x000fce0000000000 */
[----:B------:R-:W-:Y:S05]  /*0120*/  CALL.ABS.NOINC R8 ;  /* 0x0000000008007343 */ /* 0x000fea0003c00000 */
.L_x_0:
[----:B------:R-:W-:Y:S05]  /*0130*/  EXIT ;  /* 0x000000000000794d */ /* 0x000fea0003800000 */
.L_x_1:
[----:B------:R-:W-:-:S00]  /*0140*/  BRA `(.L_x_1) ;  /* 0xfffffffc00fc7947 */ /* 0x000fc0000383ffff */
[----:B------:R-:W-:-:S00]  /*0150*/  NOP ;  /* 0x0000000000007918 */ /* 0x000fc00000000000 */
        /* <DEDUP_REMOVED lines=10> */
.L_x_2:


//--------------------- .nv.global.init           --------------------------
	.section	.nv.global.init,"aw",@progbits
.nv.global.init:
	.type		$str,@object
	.size		$str,(.L_0 - $str)
$str:
        /*0000*/ 	.byte	0x70, 0x72, 0x69, 0x6e, 0x74, 0x6b, 0x20, 0x28, 0x61, 0x66, 0x74, 0x65, 0x72, 0x20, 0x66, 0x75
        /*0010*/ 	.byte	0x6e, 0x29, 0x3a, 0x20, 0x25, 0x64, 0x0a, 0x00
.L_0:


//--------------------- .nv.shared.reserved.0     --------------------------
	.section	.nv.shared.reserved.0,"aw",@nobits
	.weak		__nv_reservedSMEM_offset_0_alias
	.size		__nv_reservedSMEM_offset_0_alias, 0, 64
	.other		__nv_reservedSMEM_offset_0_alias,@"STO_CUDA_RESERVED_SHARED STV_DEFAULT"
__nv_reservedSMEM_offset_0_alias:
	.zero		0
	.zero		64


//--------------------- .nv.constant0._Z6printkPi --------------------------
	.section	.nv.constant0._Z6printkPi,"a",@progbits
	.sectionflags	@""
	.align	4
.nv.constant0._Z6printkPi:
	.zero		904


//--------------------- SYMBOLS --------------------------

	.type		.nv.reservedSmem.offset0,@object
	.size		.nv.reservedSmem.offset0,0x4
	.type		vprintf,@function
